	.headerflags	@"EF_CUDA_TEXMODE_UNIFIED EF_CUDA_64BIT_ADDRESS EF_CUDA_ACCELERATORS EF_CUDA_SM90 EF_CUDA_VIRTUAL_SM(EF_CUDA_SM90)"
	.elftype	@"ET_EXEC"


//--------------------- .nv.info                  --------------------------
	.section	.nv.info,"",@"SHT_CUDA_INFO"
	.align	4


	//----- nvinfo : EIATTR_REGCOUNT
	.align		4
        /*0000*/ 	.byte	0x04, 0x2f
        /*0002*/ 	.short	(.L_1 - .L_0)
	.align		4
.L_0:
        /*0004*/ 	.word	index@(triton_poi_fused_add_convolution_relu_threshold_backward_3)
        /*0008*/ 	.word	0x00000013


	//----- nvinfo : EIATTR_MIN_STACK_SIZE
	.align		4
.L_1:
        /*000c*/ 	.byte	0x04, 0x12
        /*000e*/ 	.short	(.L_3 - .L_2)
	.align		4
.L_2:
        /*0010*/ 	.word	index@(triton_poi_fused_add_convolution_relu_threshold_backward_3)
        /*0014*/ 	.word	0x00000000


	//----- nvinfo : EIATTR_FRAME_SIZE
	.align		4
.L_3:
        /*0018*/ 	.byte	0x04, 0x11
        /*001a*/ 	.short	(.L_5 - .L_4)
	.align		4
.L_4:
        /*001c*/ 	.word	index@(triton_poi_fused_add_convolution_relu_threshold_backward_3)
        /*0020*/ 	.word	0x00000000


	//----- nvinfo : EIATTR_MIN_STACK_SIZE
	.align		4
.L_5:
        /*0024*/ 	.byte	0x04, 0x12
        /*0026*/ 	.short	(.L_7 - .L_6)
	.align		4
.L_6:
        /*0028*/ 	.word	index@(triton_poi_fused_add_convolution_relu_threshold_backward_3)
        /*002c*/ 	.word	0x00000000
.L_7:


//--------------------- .nv.info.triton_poi_fused_add_convolution_relu_threshold_backward_3 --------------------------
	.section	.nv.info.triton_poi_fused_add_convolution_relu_threshold_backward_3,"",@"SHT_CUDA_INFO"
	.sectionflags	@""
	.align	4


	//----- nvinfo : EIATTR_CUDA_API_VERSION
	.align		4
        /*0000*/ 	.byte	0x04, 0x37
        /*0002*/ 	.short	(.L_9 - .L_8)
.L_8:
        /*0004*/ 	.word	0x0000007c


	//----- nvinfo : EIATTR_KPARAM_INFO
	.align		4
.L_9:
        /*0008*/ 	.byte	0x04, 0x17
        /*000a*/ 	.short	(.L_11 - .L_10)
.L_10:
        /*000c*/ 	.word	0x00000000
        /*0010*/ 	.short	0x0006
        /*0012*/ 	.short	0x0030
        /*0014*/ 	.byte	0x00, 0xf0, 0x11, 0x00


	//----- nvinfo : EIATTR_KPARAM_INFO
	.align		4
.L_11:
        /*0018*/ 	.byte	0x04, 0x17
        /*001a*/ 	.short	(.L_13 - .L_12)
.L_12:
        /*001c*/ 	.word	0x00000000
        /*0020*/ 	.short	0x0005
        /*0022*/ 	.short	0x0028
        /*0024*/ 	.byte	0x00, 0xf4, 0x21, 0x00


	//----- nvinfo : EIATTR_KPARAM_INFO
	.align		4
.L_13:
        /*0028*/ 	.byte	0x04, 0x17
        /*002a*/ 	.short	(.L_15 - .L_14)
.L_14:
        /*002c*/ 	.word	0x00000000
        /*0030*/ 	.short	0x0004
        /*0032*/ 	.short	0x0020
        /*0034*/ 	.byte	0x00, 0xf4, 0x21, 0x00


	//----- nvinfo : EIATTR_KPARAM_INFO
	.align		4
.L_15:
        /*0038*/ 	.byte	0x04, 0x17
        /*003a*/ 	.short	(.L_17 - .L_16)
.L_16:
        /*003c*/ 	.word	0x00000000
        /*0040*/ 	.short	0x0003
        /*0042*/ 	.short	0x0018
        /*0044*/ 	.byte	0x00, 0xf4, 0x21, 0x00


	//----- nvinfo : EIATTR_KPARAM_INFO
	.align		4
.L_17:
        /*0048*/ 	.byte	0x04, 0x17
        /*004a*/ 	.short	(.L_19 - .L_18)
.L_18:
        /*004c*/ 	.word	0x00000000
        /*0050*/ 	.short	0x0002
        /*0052*/ 	.short	0x0010
        /*0054*/ 	.byte	0x00, 0xf4, 0x21, 0x00


	//----- nvinfo : EIATTR_KPARAM_INFO
	.align		4
.L_19:
        /*0058*/ 	.byte	0x04, 0x17
        /*005a*/ 	.short	(.L_21 - .L_20)
.L_20:
        /*005c*/ 	.word	0x00000000
        /*0060*/ 	.short	0x0001
        /*0062*/ 	.short	0x0008
        /*0064*/ 	.byte	0x00, 0xf4, 0x21, 0x00


	//----- nvinfo : EIATTR_KPARAM_INFO
	.align		4
.L_21:
        /*0068*/ 	.byte	0x04, 0x17
        /*006a*/ 	.short	(.L_23 - .L_22)
.L_22:
        /*006c*/ 	.word	0x00000000
        /*0070*/ 	.short	0x0000
        /*0072*/ 	.short	0x0000
        /*0074*/ 	.byte	0x00, 0xf4, 0x21, 0x00


	//----- nvinfo : EIATTR_SPARSE_MMA_MASK
	.align		4
.L_23:
        /*0078*/ 	.byte	0x03, 0x50
        /*007a*/ 	.short	0x0000


	//----- nvinfo : EIATTR_MAXREG_COUNT
	.align		4
        /*007c*/ 	.byte	0x03, 0x1b
        /*007e*/ 	.short	0x00ff


	//----- nvinfo : EIATTR_EXIT_INSTR_OFFSETS
	.align		4
        /*0080*/ 	.byte	0x04, 0x1c
        /*0082*/ 	.short	(.L_25 - .L_24)


	//   ....[0]....
.L_24:
        /*0084*/ 	.word	0x000002c0


	//   ....[1]....
        /*0088*/ 	.word	0x000002e0


	//----- nvinfo : EIATTR_REQNTID
	.align		4
.L_25:
        /*008c*/ 	.byte	0x04, 0x10
        /*008e*/ 	.short	(.L_27 - .L_26)
.L_26:
        /*0090*/ 	.word	0x00000080
        /*0094*/ 	.word	0x00000001
        /*0098*/ 	.word	0x00000001


	//----- nvinfo : EIATTR_CBANK_PARAM_SIZE
	.align		4
.L_27:
        /*009c*/ 	.byte	0x03, 0x19
        /*009e*/ 	.short	0x0034


	//----- nvinfo : EIATTR_PARAM_CBANK
	.align		4
        /*00a0*/ 	.byte	0x04, 0x0a
        /*00a2*/ 	.short	(.L_29 - .L_28)
	.align		4
.L_28:
        /*00a4*/ 	.word	index@(.nv.constant0.triton_poi_fused_add_convolution_relu_threshold_backward_3)
        /*00a8*/ 	.short	0x0210
        /*00aa*/ 	.short	0x0034


	//----- nvinfo : EIATTR_SW_WAR
	.align		4
.L_29:
        /*00ac*/ 	.byte	0x04, 0x36
        /*00ae*/ 	.short	(.L_31 - .L_30)
.L_30:
        /*00b0*/ 	.word	0x00000008
.L_31:


//--------------------- .nv.callgraph             --------------------------
	.section	.nv.callgraph,"",@"SHT_CUDA_CALLGRAPH"
	.align	4
	.sectionentsize	8
	.align		4
        /*0000*/ 	.word	0x00000000
	.align		4
        /*0004*/ 	.word	0xffffffff
	.align		4
        /*0008*/ 	.word	0x00000000
	.align		4
        /*000c*/ 	.word	0xfffffffe
	.align		4
        /*0010*/ 	.word	0x00000000
	.align		4
        /*0014*/ 	.word	0xfffffffd
	.align		4
        /*0018*/ 	.word	0x00000000
	.align		4
        /*001c*/ 	.word	0xfffffffc


//--------------------- .text.triton_poi_fused_add_convolution_relu_threshold_backward_3 --------------------------
	.section	.text.triton_poi_fused_add_convolution_relu_threshold_backward_3,"ax",@progbits
	.align	128
        .global         triton_poi_fused_add_convolution_relu_threshold_backward_3
        .type           triton_poi_fused_add_convolution_relu_threshold_backward_3,@function
        .size           triton_poi_fused_add_convolution_relu_threshold_backward_3,(.L_x_1 - triton_poi_fused_add_convolution_relu_threshold_backward_3)
        .other          triton_poi_fused_add_convolution_relu_threshold_backward_3,@"STO_CUDA_ENTRY STV_DEFAULT"
triton_poi_fused_add_convolution_relu_threshold_backward_3:
.text.triton_poi_fused_add_convolution_relu_threshold_backward_3:
[----:B------:R-:W0:Y:S01]  /*0000*/  LDC R1, c[0x0][0x28] ;  /* 0x00000a00ff017b82 */ /* 0x000e220000000800 */
[----:B------:R-:W1:Y:S07]  /*0010*/  S2R R0, SR_TID.X ;  /* 0x0000000000007919 */ /* 0x000e6e0000002100 */
[----:B------:R-:W2:Y:S01]  /*0020*/  LDC.64 R10, c[0x0][0x228] ;  /* 0x00008a00ff0a7b82 */ /* 0x000ea20000000a00 */
[----:B------:R-:W-:Y:S01]  /*0030*/  CS2R R14, SRZ ;  /* 0x00000000000e7805 */ /* 0x000fe2000001ff00 */
[----:B------:R-:W-:Y:S01]  /*0040*/  ULDC.64 UR4, c[0x0][0x208] ;  /* 0x0000820000047ab9 */ /* 0x000fe20000000a00 */
[----:B------:R-:W3:Y:S05]  /*0050*/  S2R R3, SR_CTAID.X ;  /* 0x0000000000037919 */ /* 0x000eea0000002500 */
[----:B------:R-:W4:Y:S08]  /*0060*/  LDC.64 R6, c[0x0][0x220] ;  /* 0x00008800ff067b82 */ /* 0x000f300000000a00 */
[----:B------:R-:W5:Y:S08]  /*0070*/  LDC.64 R8, c[0x0][0x218] ;  /* 0x00008600ff087b82 */ /* 0x000f700000000a00 */
[----:B------:R-:W5:Y:S01]  /*0080*/  LDC.64 R4, c[0x0][0x210] ;  /* 0x00008400ff047b82 */ /* 0x000f620000000a00 */
[----:B------:R-:W-:Y:S01]  /*0090*/  IMAD.MOV.U32 R16, RZ, RZ, RZ ;  /* 0x000000ffff107224 */ /* 0x000fe200078e00ff */
[----:B------:R-:W-:Y:S01]  /*00a0*/  ULDC.64 UR6, c[0x0][0x238] ;  /* 0x00008e0000067ab9 */ /* 0x000fe20000000a00 */
[----:B-1----:R-:W-:-:S05]  /*00b0*/  LOP3.LUT R0, R0, 0x7f, RZ, 0xc0, !PT ;  /* 0x0000007f00007812 */ /* 0x002fca00078ec0ff */
[----:B---3--:R-:W-:-:S04]  /*00c0*/  IMAD R0, R3, 0x80, R0 ;  /* 0x0000008003007824 */ /* 0x008fc800078e0200 */
[C---:B------:R-:W-:Y:S01]  /*00d0*/  IMAD.HI R2, R0.reuse, 0x38e38e39, RZ ;  /* 0x38e38e3900027827 */ /* 0x040fe200078e02ff */
[----:B------:R-:W-:-:S04]  /*00e0*/  ISETP.GE.AND P0, PT, R0, 0x2400, PT ;  /* 0x000024000000780c */ /* 0x000fc80003f06270 */
[----:B------:R-:W-:-:S04]  /*00f0*/  SHF.R.U32.HI R3, RZ, 0x1f, R2 ;  /* 0x0000001fff037819 */ /* 0x000fc80000011602 */
[----:B------:R-:W-:-:S04]  /*0100*/  LEA.HI.SX32 R12, R2, R3, 0x1d ;  /* 0x00000003020c7211 */ /* 0x000fc800078feaff */
[----:B------:R-:W-:-:S04]  /*0110*/  SHF.R.S32.HI R3, RZ, 0x1f, R12 ;  /* 0x0000001fff037819 */ /* 0x000fc8000001140c */
[----:B------:R-:W-:Y:S02]  /*0120*/  LEA.HI R13, R3, R12, RZ, 0x6 ;  /* 0x0000000c030d7211 */ /* 0x000fe400078f30ff */
[----:B------:R-:W1:Y:S02]  /*0130*/  LDC.64 R2, c[0x0][0x230] ;  /* 0x00008c00ff027b82 */ /* 0x000e640000000a00 */
[----:B------:R-:W-:Y:S01]  /*0140*/  LOP3.LUT R13, R13, 0xffffffc0, RZ, 0xc0, !PT ;  /* 0xffffffc00d0d7812 */ /* 0x000fe200078ec0ff */
[----:B----4-:R-:W-:-:S04]  /*0150*/  IMAD.WIDE R6, R0, 0x4, R6 ;  /* 0x0000000400067825 */ /* 0x010fc800078e0206 */
[----:B------:R-:W-:Y:S01]  /*0160*/  IMAD.IADD R13, R12, 0x1, -R13 ;  /* 0x000000010c0d7824 */ /* 0x000fe200078e0a0d */
[----:B------:R-:W3:Y:S03]  /*0170*/  @!P0 LDG.E R14, desc[UR4][R6.64] ;  /* 0x00000004060e8981 */ /* 0x000ee6000c1e1900 */
[----:B--2---:R-:W-:-:S04]  /*0180*/  IMAD.WIDE R10, R13, 0x4, R10 ;  /* 0x000000040d0a7825 */ /* 0x004fc800078e020a */
[----:B-----5:R-:W-:Y:S01]  /*0190*/  IMAD.WIDE R8, R13, 0x4, R8 ;  /* 0x000000040d087825 */ /* 0x020fe200078e0208 */
[----:B------:R-:W-:Y:S01]  /*01a0*/  CS2R R12, SRZ ;  /* 0x00000000000c7805 */ /* 0x000fe2000001ff00 */
[----:B------:R-:W3:Y:S02]  /*01b0*/  @!P0 LDG.E.EL R15, desc[UR4][R10.64] ;  /* 0x000000040a0f8981 */ /* 0x000ee4000c2e1900 */
[----:B0-----:R-:W-:-:S03]  /*01c0*/  IMAD.WIDE R4, R0, 0x4, R4 ;  /* 0x0000000400047825 */ /* 0x001fc600078e0204 */
[----:B------:R-:W2:Y:S01]  /*01d0*/  @!P0 LDG.E.EL R13, desc[UR4][R8.64] ;  /* 0x00000004080d8981 */ /* 0x000ea2000c2e1900 */
[----:B-1----:R-:W-:-:S03]  /*01e0*/  IMAD.WIDE R2, R0, 0x4, R2 ;  /* 0x0000000400027825 */ /* 0x002fc600078e0202 */
[----:B------:R-:W2:Y:S04]  /*01f0*/  @!P0 LDG.E R12, desc[UR4][R4.64] ;  /* 0x00000004040c8981 */ /* 0x000ea8000c1e1900 */
[----:B------:R-:W4:Y:S01]  /*0200*/  @!P0 LDG.E R16, desc[UR4][R2.64] ;  /* 0x0000000402108981 */ /* 0x000f22000c1e1900 */
[----:B---3--:R-:W-:Y:S01]  /*0210*/  FADD R15, R15, R14 ;  /* 0x0000000e0f0f7221 */ /* 0x008fe20000000000 */
[----:B--2---:R-:W-:-:S03]  /*0220*/  FADD R12, R13, R12 ;  /* 0x0000000c0d0c7221 */ /* 0x004fc60000000000 */
[----:B----4-:R-:W-:-:S04]  /*0230*/  FADD R15, R15, R16 ;  /* 0x000000100f0f7221 */ /* 0x010fc80000000000 */
[C---:B------:R-:W-:Y:S01]  /*0240*/  FADD R10, R12.reuse, R15 ;  /* 0x0000000f0c0a7221 */ /* 0x040fe20000000000 */
[----:B------:R-:W-:-:S04]  /*0250*/  FSETP.GEU.AND P1, PT, R12, -R15, PT ;  /* 0x8000000f0c00720b */ /* 0x000fc80003f2e000 */
[----:B------:R-:W-:Y:S02]  /*0260*/  FSEL R11, R10, RZ, P1 ;  /* 0x000000ff0a0b7208 */ /* 0x000fe40000800000 */
[----:B------:R-:W-:Y:S02]  /*0270*/  IADD3 R6, P1, R0, UR6, RZ ;  /* 0x0000000600067c10 */ /* 0x000fe4000ff3e0ff */
[----:B------:R-:W-:Y:S01]  /*0280*/  FSETP.GTU.AND P2, PT, R11, RZ, PT ;  /* 0x000000ff0b00720b */ /* 0x000fe20003f4c000 */
[----:B------:R0:W-:Y:S01]  /*0290*/  @!P0 STG.E desc[UR4][R4.64], R11 ;  /* 0x0000000b04008986 */ /* 0x0001e2000c101904 */
[----:B------:R-:W-:Y:S02]  /*02a0*/  LEA.HI.X.SX32 R7, R0, UR7, 0x1, P1 ;  /* 0x0000000700077c11 */ /* 0x000fe400088f0eff */
[----:B------:R-:W-:Y:S01]  /*02b0*/  SEL R3, RZ, 0x1, P2 ;  /* 0x00000001ff037807 */ /* 0x000fe20001000000 */
[----:B0-----:R-:W-:Y:S08]  /*02c0*/  @P0 EXIT ;  /* 0x000000000000094d */ /* 0x001ff00003800000 */
[----:B------:R-:W-:Y:S01]  /*02d0*/  STG.E.U8 desc[UR4][R6.64], R3 ;  /* 0x0000000306007986 */ /* 0x000fe2000c101104 */
[----:B------:R-:W-:Y:S05]  /*02e0*/  EXIT ;  /* 0x000000000000794d */ /* 0x000fea0003800000 */
.L_x_0:
[----:B------:R-:W-:-:S00]  /*02f0*/  BRA `(.L_x_0) ;  /* 0xfffffffc00fc7947 */ /* 0x000fc0000383ffff */
[----:B------:R-:W-:-:S00]  /*0300*/  NOP ;  /* 0x0000000000007918 */ /* 0x000fc00000000000 */
[----:B------:R-:W-:-:S00]  /*0310*/  NOP ;  /* 0x0000000000007918 */ /* 0x000fc00000000000 */
[----:B------:R-:W-:-:S00]  /*0320*/  NOP ;  /* 0x0000000000007918 */ /* 0x000fc00000000000 */
[----:B------:R-:W-:-:S00]  /*0330*/  NOP ;  /* 0x0000000000007918 */ /* 0x000fc00000000000 */
[----:B------:R-:W-:-:S00]  /*0340*/  NOP ;  /* 0x0000000000007918 */ /* 0x000fc00000000000 */
[----:B------:R-:W-:-:S00]  /*0350*/  NOP ;  /* 0x0000000000007918 */ /* 0x000fc00000000000 */
[----:B------:R-:W-:-:S00]  /*0360*/  NOP ;  /* 0x0000000000007918 */ /* 0x000fc00000000000 */
[----:B------:R-:W-:-:S00]  /*0370*/  NOP ;  /* 0x0000000000007918 */ /* 0x000fc00000000000 */
.L_x_1:


//--------------------- .nv.constant0.triton_poi_fused_add_convolution_relu_threshold_backward_3 --------------------------
	.section	.nv.constant0.triton_poi_fused_add_convolution_relu_threshold_backward_3,"a",@progbits
	.sectionflags	@""
	.align	4
.nv.constant0.triton_poi_fused_add_convolution_relu_threshold_backward_3:
	.zero		580
